//
// Generated by NVIDIA NVVM Compiler
//
// Compiler Build ID: CL-36424714
// Cuda compilation tools, release 13.0, V13.0.88
// Based on NVVM 20.0.0
//

.version 9.0
.target sm_100
.address_size 64


.func  (.param .b64 func_retval0) _Z9factorialj(
	.param .b32 _Z9factorialj_param_0
)
{
	.reg .pred 	%p<6>;
	.reg .b32 	%r<26>;
	.reg .b64 	%rd<25>;

	ld.param.u32 	%r25, [_Z9factorialj_param_0];
	setp.lt.u32 	%p1, %r25, 2;
	mov.b64 	%rd24, 1;
	@%p1 bra 	$L__BB0_8;
	add.s32 	%r22, %r25, -1;
	add.s32 	%r16, %r25, -2;
	and.b32  	%r2, %r22, 3;
	setp.lt.u32 	%p2, %r16, 3;
	mov.b64 	%rd24, 1;
	@%p2 bra 	$L__BB0_5;
	and.b32  	%r17, %r22, -4;
	neg.s32 	%r21, %r17;
	mov.b64 	%rd24, 1;
$L__BB0_3:
	add.s32 	%r18, %r22, 1;
	cvt.u64.u32 	%rd12, %r18;
	add.s32 	%r19, %r22, -2;
	mul.lo.s64 	%rd13, %rd24, %rd12;
	cvt.u64.u32 	%rd14, %r22;
	add.s32 	%r20, %r22, -1;
	mul.lo.s64 	%rd15, %rd13, %rd14;
	cvt.u64.u32 	%rd16, %r20;
	mul.lo.s64 	%rd17, %rd15, %rd16;
	cvt.u64.u32 	%rd18, %r19;
	mul.lo.s64 	%rd24, %rd17, %rd18;
	add.s32 	%r22, %r22, -4;
	add.s32 	%r21, %r21, 4;
	setp.ne.s32 	%p3, %r21, 0;
	@%p3 bra 	$L__BB0_3;
	add.s32 	%r25, %r22, 1;
$L__BB0_5:
	setp.eq.s32 	%p4, %r2, 0;
	@%p4 bra 	$L__BB0_8;
	neg.s32 	%r24, %r2;
$L__BB0_7:
	.pragma "nounroll";
	cvt.u64.u32 	%rd19, %r25;
	add.s32 	%r25, %r25, -1;
	mul.lo.s64 	%rd24, %rd24, %rd19;
	add.s32 	%r24, %r24, 1;
	setp.ne.s32 	%p5, %r24, 0;
	@%p5 bra 	$L__BB0_7;
$L__BB0_8:
	st.param.b64 	[func_retval0], %rd24;
	ret;

}
	// .globl	_Z18compute_factorialsjPy
.visible .entry _Z18compute_factorialsjPy(
	.param .u32 _Z18compute_factorialsjPy_param_0,
	.param .u64 .ptr .align 1 _Z18compute_factorialsjPy_param_1
)
{
	.reg .pred 	%p<2>;
	.reg .b32 	%r<3>;
	.reg .b64 	%rd<7>;

	ld.param.u32 	%r2, [_Z18compute_factorialsjPy_param_0];
	ld.param.u64 	%rd1, [_Z18compute_factorialsjPy_param_1];
	mov.u32 	%r1, %tid.x;
	setp.gt.u32 	%p1, %r1, %r2;
	@%p1 bra 	$L__BB1_2;
	cvta.to.global.u64 	%rd2, %rd1;
	{ // callseq 0, 0
	.param .b32 param0;
	st.param.b32 	[param0], %r1;
	.param .b64 retval0;
	call.uni (retval0), 
	_Z9factorialj, 
	(
	param0
	);
	ld.param.b64 	%rd3, [retval0];
	} // callseq 0
	mul.wide.u32 	%rd5, %r1, 8;
	add.s64 	%rd6, %rd2, %rd5;
	st.global.u64 	[%rd6], %rd3;
$L__BB1_2:
	ret;

}


// ===== COMPILED SASS (sm_100) =====

	.target	sm_100

	.elftype	@"ET_EXEC"


//--------------------- .note.nv.tkinfo           --------------------------
	.section	.note.nv.tkinfo,"",@"SHT_NOTE"
	.sectionflags	@"SHF_NOTE_NV_TKINFO"
	.tkinfo
        /*0018*/ 	.word	0x00000002
        /*0030*/ 	.string	""
        /*0030*/ 	.string	"ptxas"
        /*0030*/ 	.string	"Cuda compilation tools, release 13.0, V13.0.88"
        /*0030*/ 	.string	"Build cuda_13.0.r13.0/compiler.36424714_0"
        /*0030*/ 	.string	"-arch sm_100 -m 64 "



//--------------------- .note.nv.cuinfo           --------------------------
	.section	.note.nv.cuinfo,"",@"SHT_NOTE"
	.sectionflags	@"SHF_NOTE_NV_CUINFO"
        /*0018*/ 	.short	0x0002
        /*001a*/ 	.short	0x0064
        /*001c*/ 	.short	0x0082
	.zero		2


//--------------------- .nv.info                  --------------------------
	.section	.nv.info,"",@"SHT_CUDA_INFO"
	.align	4


	//----- nvinfo : EIATTR_REGCOUNT
	.align		4
        /*0000*/ 	.byte	0x04, 0x2f
        /*0002*/ 	.short	(.L_1 - .L_0)
	.align		4
.L_0:
        /*0004*/ 	.word	index@(_Z18compute_factorialsjPy)
        /*0008*/ 	.word	0x0000000e


	//----- nvinfo : EIATTR_FRAME_SIZE
	.align		4
.L_1:
        /*000c*/ 	.byte	0x04, 0x11
        /*000e*/ 	.short	(.L_3 - .L_2)
	.align		4
.L_2:
        /*0010*/ 	.word	index@($_Z18compute_factorialsjPy$_Z9factorialj)
        /*0014*/ 	.word	0x00000000


	//----- nvinfo : EIATTR_FRAME_SIZE
	.align		4
.L_3:
        /*0018*/ 	.byte	0x04, 0x11
        /*001a*/ 	.short	(.L_5 - .L_4)
	.align		4
.L_4:
        /*001c*/ 	.word	index@(_Z18compute_factorialsjPy)
        /*0020*/ 	.word	0x00000000


	//----- nvinfo : EIATTR_MIN_STACK_SIZE
	.align		4
.L_5:
        /*0024*/ 	.byte	0x04, 0x12
        /*0026*/ 	.short	(.L_7 - .L_6)
	.align		4
.L_6:
        /*0028*/ 	.word	index@(_Z18compute_factorialsjPy)
        /*002c*/ 	.word	0x00000000
.L_7:


//--------------------- .nv.compat                --------------------------
	.section	.nv.compat,"",@"SHT_CUDA_COMPAT_INFO"
	.align	4
        /*0000*/ 	.byte	0x02, 0x09, 0x00, 0x00, 0x02, 0x02, 0x01, 0x00, 0x02, 0x05, 0x05, 0x00, 0x03, 0x07, 0x01, 0x01
        /*0010*/ 	.byte	0x02, 0x03, 0x00, 0x00, 0x02, 0x06, 0x01, 0x00, 0x04, 0x0b, 0x08, 0x00, 0x09, 0x00, 0x00, 0x00
        /*0020*/ 	.byte	0x00, 0x00, 0x00, 0x00


//--------------------- .nv.info._Z18compute_factorialsjPy --------------------------
	.section	.nv.info._Z18compute_factorialsjPy,"",@"SHT_CUDA_INFO"
	.sectionflags	@""
	.align	4


	//----- nvinfo : EIATTR_CUDA_API_VERSION
	.align		4
        /*0000*/ 	.byte	0x04, 0x37
        /*0002*/ 	.short	(.L_9 - .L_8)
.L_8:
        /*0004*/ 	.word	0x00000082


	//----- nvinfo : EIATTR_KPARAM_INFO
	.align		4
.L_9:
        /*0008*/ 	.byte	0x04, 0x17
        /*000a*/ 	.short	(.L_11 - .L_10)
.L_10:
        /*000c*/ 	.word	0x00000000
        /*0010*/ 	.short	0x0001
        /*0012*/ 	.short	0x0008
        /*0014*/ 	.byte	0x00, 0xf5, 0x21, 0x00


	//----- nvinfo : EIATTR_KPARAM_INFO
	.align		4
.L_11:
        /*0018*/ 	.byte	0x04, 0x17
        /*001a*/ 	.short	(.L_13 - .L_12)
.L_12:
        /*001c*/ 	.word	0x00000000
        /*0020*/ 	.short	0x0000
        /*0022*/ 	.short	0x0000
        /*0024*/ 	.byte	0x00, 0xf0, 0x11, 0x00


	//----- nvinfo : EIATTR_SPARSE_MMA_MASK
	.align		4
.L_13:
        /*0028*/ 	.byte	0x03, 0x50
        /*002a*/ 	.short	0x0000


	//----- nvinfo : EIATTR_MAXREG_COUNT
	.align		4
        /*002c*/ 	.byte	0x03, 0x1b
        /*002e*/ 	.short	0x00ff


	//----- nvinfo : EIATTR_MERCURY_ISA_VERSION
	.align		4
        /*0030*/ 	.byte	0x03, 0x5f
        /*0032*/ 	.short	0x0101


	//----- nvinfo : EIATTR_VRC_CTA_INIT_COUNT
	.align		4
        /*0034*/ 	.byte	0x02, 0x4a
	.zero		1
	.zero		1


	//----- nvinfo : EIATTR_EXIT_INSTR_OFFSETS
	.align		4
        /*0038*/ 	.byte	0x04, 0x1c
        /*003a*/ 	.short	(.L_15 - .L_14)


	//   ....[0]....
.L_14:
        /*003c*/ 	.word	0x00000040


	//   ....[1]....
        /*0040*/ 	.word	0x000000e0


	//----- nvinfo : EIATTR_CRS_STACK_SIZE
	.align		4
.L_15:
        /*0044*/ 	.byte	0x04, 0x1e
        /*0046*/ 	.short	(.L_17 - .L_16)
.L_16:
        /*0048*/ 	.word	0x00000000


	//----- nvinfo : EIATTR_CBANK_PARAM_SIZE
	.align		4
.L_17:
        /*004c*/ 	.byte	0x03, 0x19
        /*004e*/ 	.short	0x0010


	//----- nvinfo : EIATTR_PARAM_CBANK
	.align		4
        /*0050*/ 	.byte	0x04, 0x0a
        /*0052*/ 	.short	(.L_19 - .L_18)
	.align		4
.L_18:
        /*0054*/ 	.word	index@(.nv.constant0._Z18compute_factorialsjPy)
        /*0058*/ 	.short	0x0380
        /*005a*/ 	.short	0x0010


	//----- nvinfo : EIATTR_SW_WAR
	.align		4
.L_19:
        /*005c*/ 	.byte	0x04, 0x36
        /*005e*/ 	.short	(.L_21 - .L_20)
.L_20:
        /*0060*/ 	.word	0x00000008
.L_21:


//--------------------- .nv.callgraph             --------------------------
	.section	.nv.callgraph,"",@"SHT_CUDA_CALLGRAPH"
	.align	4
	.sectionentsize	8
	.align		4
        /*0000*/ 	.word	0x00000000
	.align		4
        /*0004*/ 	.word	0xffffffff
	.align		4
        /*0008*/ 	.word	0x00000000
	.align		4
        /*000c*/ 	.word	0xfffffffe
	.align		4
        /*0010*/ 	.word	0x00000000
	.align		4
        /*0014*/ 	.word	0xfffffffd
	.align		4
        /*0018*/ 	.word	0x00000000
	.align		4
        /*001c*/ 	.word	0xfffffffc


//--------------------- .text._Z18compute_factorialsjPy --------------------------
	.section	.text._Z18compute_factorialsjPy,"ax",@progbits
	.align	128
        .global         _Z18compute_factorialsjPy
        .type           _Z18compute_factorialsjPy,@function
        .size           _Z18compute_factorialsjPy,(.L_x_15 - _Z18compute_factorialsjPy)
        .other          _Z18compute_factorialsjPy,@"STO_CUDA_ENTRY STV_DEFAULT"
_Z18compute_factorialsjPy:
.text._Z18compute_factorialsjPy:
[----:B------:R-:W-:Y:S01]  /*0000*/  LDC R1, c[0x0][0x37c] ;  /* 0x0000df00ff017b82 */ /* 0x000fe20000000800 */
[----:B------:R-:W0:Y:S01]  /*0010*/  S2R R2, SR_TID.X ;  /* 0x0000000000027919 */ /* 0x000e220000002100 */
[----:B------:R-:W0:Y:S02]  /*0020*/  LDCU UR4, c[0x0][0x380] ;  /* 0x00007000ff0477ac */ /* 0x000e240008000800 */
[----:B0-----:R-:W-:-:S13]  /*0030*/  ISETP.GT.U32.AND P0, PT, R2, UR4, PT ;  /* 0x0000000402007c0c */ /* 0x001fda000bf04070 */
[----:B------:R-:W-:Y:S05]  /*0040*/  @P0 EXIT ;  /* 0x000000000000094d */ /* 0x000fea0003800000 */
[----:B------:R-:W-:Y:S01]  /*0050*/  BSSY.RECONVERGENT B3, `(.L_x_0) ;  /* 0x0000004000037945 */ /* 0x000fe20003800200 */
[----:B------:R-:W-:Y:S01]  /*0060*/  MOV R0, 0x90 ;  /* 0x0000009000007802 */ /* 0x000fe20000000f00 */
[----:B------:R-:W0:Y:S06]  /*0070*/  LDCU.64 UR4, c[0x0][0x358] ;  /* 0x00006b00ff0477ac */ /* 0x000e2c0008000a00 */
[----:B0-----:R-:W-:Y:S05]  /*0080*/  CALL.REL.NOINC `($_Z18compute_factorialsjPy$_Z9factorialj) ;  /* 0x0000000000187944 */ /* 0x001fea0003c00000 */
[----:B------:R-:W-:Y:S05]  /*0090*/  BSYNC.RECONVERGENT B3 ;  /* 0x0000000000037941 */ /* 0x000fea0003800200 */
.L_x_0:
[----:B------:R-:W0:Y:S02]  /*00a0*/  LDC.64 R4, c[0x0][0x388] ;  /* 0x0000e200ff047b82 */ /* 0x000e240000000a00 */
[----:B0-----:R-:W-:Y:S01]  /*00b0*/  IMAD.WIDE.U32 R4, R2, 0x8, R4 ;  /* 0x0000000802047825 */ /* 0x001fe200078e0004 */
[----:B------:R-:W-:-:S05]  /*00c0*/  MOV R2, R6 ;  /* 0x0000000600027202 */ /* 0x000fca0000000f00 */
[----:B------:R-:W-:Y:S01]  /*00d0*/  STG.E.64 desc[UR4][R4.64], R2 ;  /* 0x0000000204007986 */ /* 0x000fe2000c101b04 */
[----:B------:R-:W-:Y:S05]  /*00e0*/  EXIT ;  /* 0x000000000000794d */ /* 0x000fea0003800000 */
        .type           $_Z18compute_factorialsjPy$_Z9factorialj,@function
        .size           $_Z18compute_factorialsjPy$_Z9factorialj,(.L_x_15 - $_Z18compute_factorialsjPy$_Z9factorialj)
$_Z18compute_factorialsjPy$_Z9factorialj:
[----:B------:R-:W-:Y:S01]  /*00f0*/  ISETP.GE.U32.AND P0, PT, R2, 0x2, PT ;  /* 0x000000020200780c */ /* 0x000fe20003f06070 */
[----:B------:R-:W-:Y:S01]  /*0100*/  HFMA2 R9, -RZ, RZ, 0, 5.9604644775390625e-08 ;  /* 0x00000001ff097431 */ /* 0x000fe200000001ff */
[----:B------:R-:W-:-:S11]  /*0110*/  MOV R7, RZ ;  /* 0x000000ff00077202 */ /* 0x000fd60000000f00 */
[----:B------:R-:W-:Y:S05]  /*0120*/  @!P0 BRA `(.L_x_1) ;  /* 0x0000000800a88947 */ /* 0x000fea0003800000 */
[----:B------:R-:W-:Y:S01]  /*0130*/  IMAD.MOV.U32 R3, RZ, RZ, R2 ;  /* 0x000000ffff037224 */ /* 0x000fe200078e0002 */
[----:B------:R-:W-:Y:S01]  /*0140*/  BSSY.RECONVERGENT B2, `(.L_x_2) ;  /* 0x000009d000027945 */ /* 0x000fe20003800200 */
[----:B------:R-:W-:Y:S01]  /*0150*/  IMAD.MOV.U32 R9, RZ, RZ, 0x1 ;  /* 0x00000001ff097424 */ /* 0x000fe200078e00ff */
[----:B------:R-:W-:Y:S02]  /*0160*/  MOV R7, RZ ;  /* 0x000000ff00077202 */ /* 0x000fe40000000f00 */
[----:B------:R-:W-:-:S04]  /*0170*/  IADD3 R4, PT, PT, R3, -0x2, RZ ;  /* 0xfffffffe03047810 */ /* 0x000fc80007ffe0ff */
[----:B------:R-:W-:Y:S02]  /*0180*/  ISETP.GE.U32.AND P0, PT, R4, 0x3, PT ;  /* 0x000000030400780c */ /* 0x000fe40003f06070 */
[----:B------:R-:W-:-:S04]  /*0190*/  IADD3 R4, PT, PT, R3, -0x1, RZ ;  /* 0xffffffff03047810 */ /* 0x000fc80007ffe0ff */
[----:B------:R-:W-:-:S07]  /*01a0*/  LOP3.LUT R5, R4, 0x3, RZ, 0xc0, !PT ;  /* 0x0000000304057812 */ /* 0x000fce00078ec0ff */
[----:B------:R-:W-:Y:S05]  /*01b0*/  @!P0 BRA `(.L_x_3) ;  /* 0x0000000800548947 */ /* 0x000fea0003800000 */
[----:B------:R-:W-:Y:S01]  /*01c0*/  LOP3.LUT R3, R4, 0xfffffffc, RZ, 0xc0, !PT ;  /* 0xfffffffc04037812 */ /* 0x000fe200078ec0ff */
[----:B------:R-:W-:Y:S04]  /*01d0*/  BSSY.RECONVERGENT B1, `(.L_x_4) ;  /* 0x0000092000017945 */ /* 0x000fe80003800200 */
[----:B------:R-:W-:Y:S01]  /*01e0*/  BSSY.RELIABLE B0, `(.L_x_5) ;  /* 0x000007c000007945 */ /* 0x000fe20003800100 */
[----:B------:R-:W-:Y:S01]  /*01f0*/  HFMA2 R7, -RZ, RZ, 0, 0 ;  /* 0x00000000ff077431 */ /* 0x000fe200000001ff */
[----:B------:R-:W-:Y:S01]  /*0200*/  IADD3 R3, PT, PT, -R3, RZ, RZ ;  /* 0x000000ff03037210 */ /* 0x000fe20007ffe1ff */
[----:B------:R-:W-:-:S03]  /*0210*/  IMAD.MOV.U32 R9, RZ, RZ, 0x1 ;  /* 0x00000001ff097424 */ /* 0x000fc600078e00ff */
[----:B------:R-:W-:-:S13]  /*0220*/  ISETP.GE.AND P0, PT, R3, RZ, PT ;  /* 0x000000ff0300720c */ /* 0x000fda0003f06270 */
[----:B------:R-:W-:Y:S05]  /*0230*/  @P0 BRA `(.L_x_6) ;  /* 0x0000000400d80947 */ /* 0x000fea0003800000 */
[----:B------:R-:W-:Y:S01]  /*0240*/  IADD3 R6, PT, PT, -R3, RZ, RZ ;  /* 0x000000ff03067210 */ /* 0x000fe20007ffe1ff */
[----:B------:R-:W-:Y:S01]  /*0250*/  BSSY.RECONVERGENT B4, `(.L_x_7) ;  /* 0x0000049000047945 */ /* 0x000fe20003800200 */
[----:B------:R-:W-:Y:S02]  /*0260*/  PLOP3.LUT P0, PT, PT, PT, PT, 0x80, 0x8 ;  /* 0x000000000008781c */ /* 0x000fe40003f0f070 */
[----:B------:R-:W-:-:S13]  /*0270*/  ISETP.GT.AND P1, PT, R6, 0xc, PT ;  /* 0x0000000c0600780c */ /* 0x000fda0003f24270 */
[----:B------:R-:W-:Y:S05]  /*0280*/  @!P1 BRA `(.L_x_8) ;  /* 0x0000000400149947 */ /* 0x000fea0003800000 */
[----:B------:R-:W-:-:S13]  /*0290*/  PLOP3.LUT P0, PT, PT, PT, PT, 0x8, 0x80 ;  /* 0x000000000080781c */ /* 0x000fda0003f0e170 */
.L_x_9:
[----:B------:R-:W-:Y:S02]  /*02a0*/  IADD3 R6, PT, PT, R4, 0x1, RZ ;  /* 0x0000000104067810 */ /* 0x000fe40007ffe0ff */
[----:B------:R-:W-:-:S03]  /*02b0*/  IADD3 R3, PT, PT, R3, 0x10, RZ ;  /* 0x0000001003037810 */ /* 0x000fc60007ffe0ff */
[-C--:B------:R-:W-:Y:S01]  /*02c0*/  IMAD R11, R7, R6.reuse, RZ ;  /* 0x00000006070b7224 */ /* 0x080fe200078e02ff */
[----:B------:R-:W-:Y:S01]  /*02d0*/  ISETP.GE.AND P1, PT, R3, -0xc, PT ;  /* 0xfffffff40300780c */ /* 0x000fe20003f26270 */
[----:B------:R-:W-:-:S04]  /*02e0*/  IMAD.WIDE.U32 R6, R9, R6, RZ ;  /* 0x0000000609067225 */ /* 0x000fc800078e00ff */
[----:B------:R-:W-:Y:S02]  /*02f0*/  IMAD.IADD R9, R7, 0x1, R11 ;  /* 0x0000000107097824 */ /* 0x000fe400078e020b */
[----:B------:R-:W-:-:S04]  /*0300*/  IMAD.WIDE.U32 R6, R6, R4, RZ ;  /* 0x0000000406067225 */ /* 0x000fc800078e00ff */
[----:B------:R-:W-:Y:S01]  /*0310*/  IMAD R11, R9, R4, RZ ;  /* 0x00000004090b7224 */ /* 0x000fe200078e02ff */
[----:B------:R-:W-:-:S04]  /*0320*/  IADD3 R9, PT, PT, R4, -0x1, RZ ;  /* 0xffffffff04097810 */ /* 0x000fc80007ffe0ff */
[----:B------:R-:W-:Y:S01]  /*0330*/  IADD3 R8, PT, PT, R7, R11, RZ ;  /* 0x0000000b07087210 */ /* 0x000fe20007ffe0ff */
[----:B------:R-:W-:-:S04]  /*0340*/  IMAD.WIDE.U32 R6, R6, R9, RZ ;  /* 0x0000000906067225 */ /* 0x000fc800078e00ff */
[----:B------:R-:W-:Y:S01]  /*0350*/  IMAD R11, R8, R9, RZ ;  /* 0x00000009080b7224 */ /* 0x000fe200078e02ff */
[----:B------:R-:W-:-:S03]  /*0360*/  IADD3 R9, PT, PT, R4, -0x2, RZ ;  /* 0xfffffffe04097810 */ /* 0x000fc60007ffe0ff */
        /* <DEDUP_REMOVED lines=46> */
[----:B------:R-:W-:Y:S02]  /*0650*/  IMAD R11, R8, R9, RZ ;  /* 0x00000009080b7224 */ /* 0x000fe400078e02ff */
[C---:B------:R-:W-:Y:S02]  /*0660*/  VIADD R9, R4.reuse, 0xfffffff2 ;  /* 0xfffffff204097836 */ /* 0x040fe40000000000 */
[----:B------:R-:W-:Y:S01]  /*0670*/  VIADD R4, R4, 0xfffffff0 ;  /* 0xfffffff004047836 */ /* 0x000fe20000000000 */
[----:B------:R-:W-:Y:S01]  /*0680*/  IADD3 R8, PT, PT, R7, R11, RZ ;  /* 0x0000000b07087210 */ /* 0x000fe20007ffe0ff */
[----:B------:R-:W-:-:S04]  /*0690*/  IMAD.WIDE.U32 R6, R6, R9, RZ ;  /* 0x0000000906067225 */ /* 0x000fc800078e00ff */
[----:B------:R-:W-:Y:S01]  /*06a0*/  IMAD R11, R8, R9, RZ ;  /* 0x00000009080b7224 */ /* 0x000fe200078e02ff */
[----:B------:R-:W-:-:S04]  /*06b0*/  MOV R9, R6 ;  /* 0x0000000600097202 */ /* 0x000fc80000000f00 */
[----:B------:R-:W-:Y:S01]  /*06c0*/  IADD3 R7, PT, PT, R7, R11, RZ ;  /* 0x0000000b07077210 */ /* 0x000fe20007ffe0ff */
[----:B------:R-:W-:Y:S06]  /*06d0*/  @!P1 BRA `(.L_x_9) ;  /* 0xfffffff800f09947 */ /* 0x000fec000383ffff */
.L_x_8:
[----:B------:R-:W-:Y:S05]  /*06e0*/  BSYNC.RECONVERGENT B4 ;  /* 0x0000000000047941 */ /* 0x000fea0003800200 */
.L_x_7:
[----:B------:R-:W-:Y:S01]  /*06f0*/  IADD3 R6, PT, PT, -R3, RZ, RZ ;  /* 0x000000ff03067210 */ /* 0x000fe20007ffe1ff */
[----:B------:R-:W-:Y:S03]  /*0700*/  BSSY.RECONVERGENT B4, `(.L_x_10) ;  /* 0x0000026000047945 */ /* 0x000fe60003800200 */
[----:B------:R-:W-:-:S13]  /*0710*/  ISETP.GT.AND P1, PT, R6, 0x4, PT ;  /* 0x000000040600780c */ /* 0x000fda0003f24270 */
[----:B------:R-:W-:Y:S05]  /*0720*/  @!P1 BRA `(.L_x_11) ;  /* 0x00000000008c9947 */ /* 0x000fea0003800000 */
[----:B------:R-:W-:Y:S02]  /*0730*/  IADD3 R6, PT, PT, R4, 0x1, RZ ;  /* 0x0000000104067810 */ /* 0x000fe40007ffe0ff */
[----:B------:R-:W-:Y:S02]  /*0740*/  PLOP3.LUT P0, PT, PT, PT, PT, 0x8, 0x80 ;  /* 0x000000000080781c */ /* 0x000fe40003f0e170 */
[----:B------:R-:W-:Y:S01]  /*0750*/  IADD3 R3, PT, PT, R3, 0x8, RZ ;  /* 0x0000000803037810 */ /* 0x000fe20007ffe0ff */
[-C--:B------:R-:W-:Y:S02]  /*0760*/  IMAD R11, R7, R6.reuse, RZ ;  /* 0x00000006070b7224 */ /* 0x080fe400078e02ff */
[----:B------:R-:W-:-:S05]  /*0770*/  IMAD.WIDE.U32 R6, R9, R6, RZ ;  /* 0x0000000609067225 */ /* 0x000fca00078e00ff */
[----:B------:R-:W-:Y:S01]  /*0780*/  IADD3 R9, PT, PT, R7, R11, RZ ;  /* 0x0000000b07097210 */ /* 0x000fe20007ffe0ff */
[----:B------:R-:W-:-:S04]  /*0790*/  IMAD.WIDE.U32 R6, R6, R4, RZ ;  /* 0x0000000406067225 */ /* 0x000fc800078e00ff */
[----:B------:R-:W-:Y:S02]  /*07a0*/  IMAD R11, R9, R4, RZ ;  /* 0x00000004090b7224 */ /* 0x000fe400078e02ff */
[----:B------:R-:W-:-:S03]  /*07b0*/  VIADD R9, R4, 0xffffffff ;  /* 0xffffffff04097836 */ /* 0x000fc60000000000 */
[----:B------:R-:W-:Y:S01]  /*07c0*/  IADD3 R8, PT, PT, R7, R11, RZ ;  /* 0x0000000b07087210 */ /* 0x000fe20007ffe0ff */
[----:B------:R-:W-:-:S04]  /*07d0*/  IMAD.WIDE.U32 R6, R6, R9, RZ ;  /* 0x0000000906067225 */ /* 0x000fc800078e00ff */
[----:B------:R-:W-:Y:S01]  /*07e0*/  IMAD R11, R8, R9, RZ ;  /* 0x00000009080b7224 */ /* 0x000fe200078e02ff */
[----:B------:R-:W-:-:S04]  /*07f0*/  IADD3 R9, PT, PT, R4, -0x2, RZ ;  /* 0xfffffffe04097810 */ /* 0x000fc80007ffe0ff */
        /* <DEDUP_REMOVED lines=15> */
[C---:B------:R-:W-:Y:S02]  /*08f0*/  IADD3 R9, PT, PT, R4.reuse, -0x6, RZ ;  /* 0xfffffffa04097810 */ /* 0x040fe40007ffe0ff */
[----:B------:R-:W-:Y:S02]  /*0900*/  IADD3 R4, PT, PT, R4, -0x8, RZ ;  /* 0xfffffff804047810 */ /* 0x000fe40007ffe0ff */
[----:B------:R-:W-:Y:S01]  /*0910*/  IADD3 R8, PT, PT, R7, R11, RZ ;  /* 0x0000000b07087210 */ /* 0x000fe20007ffe0ff */
[----:B------:R-:W-:-:S04]  /*0920*/  IMAD.WIDE.U32 R6, R6, R9, RZ ;  /* 0x0000000906067225 */ /* 0x000fc800078e00ff */
[----:B------:R-:W-:Y:S02]  /*0930*/  IMAD R11, R8, R9, RZ ;  /* 0x00000009080b7224 */ /* 0x000fe400078e02ff */
[----:B------:R-:W-:-:S03]  /*0940*/  IMAD.MOV.U32 R9, RZ, RZ, R6 ;  /* 0x000000ffff097224 */ /* 0x000fc600078e0006 */
[----:B------:R-:W-:-:S07]  /*0950*/  IADD3 R7, PT, PT, R7, R11, RZ ;  /* 0x0000000b07077210 */ /* 0x000fce0007ffe0ff */
.L_x_11:
[----:B------:R-:W-:Y:S05]  /*0960*/  BSYNC.RECONVERGENT B4 ;  /* 0x0000000000047941 */ /* 0x000fea0003800200 */
.L_x_10:
[----:B------:R-:W-:-:S13]  /*0970*/  ISETP.NE.OR P0, PT, R3, RZ, P0 ;  /* 0x000000ff0300720c */ /* 0x000fda0000705670 */
[----:B------:R-:W-:Y:S05]  /*0980*/  @!P0 BREAK.RELIABLE B0 ;  /* 0x0000000000008942 */ /* 0x000fea0003800100 */
[----:B------:R-:W-:Y:S05]  /*0990*/  @!P0 BRA `(.L_x_12) ;  /* 0x0000000000548947 */ /* 0x000fea0003800000 */
.L_x_6:
[----:B------:R-:W-:Y:S05]  /*09a0*/  BSYNC.RELIABLE B0 ;  /* 0x0000000000007941 */ /* 0x000fea0003800100 */
.L_x_5:
[C---:B------:R-:W-:Y:S02]  /*09b0*/  VIADD R6, R4.reuse, 0x1 ;  /* 0x0000000104067836 */ /* 0x040fe40000000000 */
[----:B------:R-:W-:Y:S02]  /*09c0*/  VIADD R3, R3, 0x4 ;  /* 0x0000000403037836 */ /* 0x000fe40000000000 */
[-C--:B------:R-:W-:Y:S02]  /*09d0*/  IMAD R11, R7, R6.reuse, RZ ;  /* 0x00000006070b7224 */ /* 0x080fe400078e02ff */
[----:B------:R-:W-:Y:S01]  /*09e0*/  IMAD.WIDE.U32 R6, R9, R6, RZ ;  /* 0x0000000609067225 */ /* 0x000fe200078e00ff */
[----:B------:R-:W-:Y:S02]  /*09f0*/  IADD3 R9, PT, PT, R4, -0x1, RZ ;  /* 0xffffffff04097810 */ /* 0x000fe40007ffe0ff */
[----:B------:R-:W-:Y:S02]  /*0a00*/  ISETP.NE.AND P0, PT, R3, RZ, PT ;  /* 0x000000ff0300720c */ /* 0x000fe40003f05270 */
[----:B------:R-:W-:Y:S01]  /*0a10*/  IADD3 R11, PT, PT, R7, R11, RZ ;  /* 0x0000000b070b7210 */ /* 0x000fe20007ffe0ff */
[----:B------:R-:W-:-:S04]  /*0a20*/  IMAD.WIDE.U32 R6, R6, R4, RZ ;  /* 0x0000000406067225 */ /* 0x000fc800078e00ff */
[----:B------:R-:W-:-:S05]  /*0a30*/  IMAD R11, R11, R4, RZ ;  /* 0x000000040b0b7224 */ /* 0x000fca00078e02ff */
[----:B------:R-:W-:Y:S01]  /*0a40*/  IADD3 R8, PT, PT, R7, R11, RZ ;  /* 0x0000000b07087210 */ /* 0x000fe20007ffe0ff */
[----:B------:R-:W-:-:S04]  /*0a50*/  IMAD.WIDE.U32 R6, R6, R9, RZ ;  /* 0x0000000906067225 */ /* 0x000fc800078e00ff */
[----:B------:R-:W-:Y:S01]  /*0a60*/  IMAD R11, R8, R9, RZ ;  /* 0x00000009080b7224 */ /* 0x000fe200078e02ff */
[C---:B------:R-:W-:Y:S02]  /*0a70*/  IADD3 R9, PT, PT, R4.reuse, -0x2, RZ ;  /* 0xfffffffe04097810 */ /* 0x040fe40007ffe0ff */
[----:B------:R-:W-:Y:S02]  /*0a80*/  IADD3 R4, PT, PT, R4, -0x4, RZ ;  /* 0xfffffffc04047810 */ /* 0x000fe40007ffe0ff */
[----:B------:R-:W-:Y:S01]  /*0a90*/  IADD3 R8, PT, PT, R7, R11, RZ ;  /* 0x0000000b07087210 */ /* 0x000fe20007ffe0ff */
[----:B------:R-:W-:-:S04]  /*0aa0*/  IMAD.WIDE.U32 R6, R6, R9, RZ ;  /* 0x0000000906067225 */ /* 0x000fc800078e00ff */
[----:B------:R-:W-:Y:S01]  /*0ab0*/  IMAD R11, R8, R9, RZ ;  /* 0x00000009080b7224 */ /* 0x000fe200078e02ff */
[----:B------:R-:W-:-:S03]  /*0ac0*/  MOV R9, R6 ;  /* 0x0000000600097202 */ /* 0x000fc60000000f00 */
[----:B------:R-:W-:Y:S01]  /*0ad0*/  IMAD.IADD R7, R7, 0x1, R11 ;  /* 0x0000000107077824 */ /* 0x000fe200078e020b */
[----:B------:R-:W-:Y:S06]  /*0ae0*/  @P0 BRA `(.L_x_5) ;  /* 0xfffffffc00b00947 */ /* 0x000fec000383ffff */
.L_x_12:
[----:B------:R-:W-:Y:S05]  /*0af0*/  BSYNC.RECONVERGENT B1 ;  /* 0x0000000000017941 */ /* 0x000fea0003800200 */
.L_x_4:
[----:B------:R-:W-:-:S07]  /*0b00*/  IADD3 R3, PT, PT, R4, 0x1, RZ ;  /* 0x0000000104037810 */ /* 0x000fce0007ffe0ff */
.L_x_3:
[----:B------:R-:W-:Y:S05]  /*0b10*/  BSYNC.RECONVERGENT B2 ;  /* 0x0000000000027941 */ /* 0x000fea0003800200 */
.L_x_2:
[----:B------:R-:W-:-:S13]  /*0b20*/  ISETP.NE.AND P0, PT, R5, RZ, PT ;  /* 0x000000ff0500720c */ /* 0x000fda0003f05270 */
[----:B------:R-:W-:Y:S05]  /*0b30*/  @!P0 BRA `(.L_x_1) ;  /* 0x0000000000248947 */ /* 0x000fea0003800000 */
[----:B------:R-:W-:-:S07]  /*0b40*/  IADD3 R6, PT, PT, -R5, RZ, RZ ;  /* 0x000000ff05067210 */ /* 0x000fce0007ffe1ff */
.L_x_13:
[----:B------:R-:W-:Y:S02]  /*0b50*/  VIADD R6, R6, 0x1 ;  /* 0x0000000106067836 */ /* 0x000fe40000000000 */
[-C--:B------:R-:W-:Y:S02]  /*0b60*/  IMAD R7, R7, R3.reuse, RZ ;  /* 0x0000000307077224 */ /* 0x080fe400078e02ff */
[----:B------:R-:W-:Y:S01]  /*0b70*/  IMAD.WIDE.U32 R4, R9, R3, RZ ;  /* 0x0000000309047225 */ /* 0x000fe200078e00ff */
[----:B------:R-:W-:Y:S02]  /*0b80*/  ISETP.NE.AND P0, PT, R6, RZ, PT ;  /* 0x000000ff0600720c */ /* 0x000fe40003f05270 */
[----:B------:R-:W-:Y:S02]  /*0b90*/  IADD3 R3, PT, PT, R3, -0x1, RZ ;  /* 0xffffffff03037810 */ /* 0x000fe40007ffe0ff */
[----:B------:R-:W-:Y:S02]  /*0ba0*/  IADD3 R7, PT, PT, R5, R7, RZ ;  /* 0x0000000705077210 */ /* 0x000fe40007ffe0ff */
[----:B------:R-:W-:-:S07]  /*0bb0*/  MOV R9, R4 ;  /* 0x0000000400097202 */ /* 0x000fce0000000f00 */
[----:B------:R-:W-:Y:S05]  /*0bc0*/  @P0 BRA `(.L_x_13) ;  /* 0xfffffffc00e00947 */ /* 0x000fea000383ffff */
.L_x_1:
[----:B------:R-:W-:Y:S01]  /*0bd0*/  MOV R4, R0 ;  /* 0x0000000000047202 */ /* 0x000fe20000000f00 */
[----:B------:R-:W-:Y:S01]  /*0be0*/  IMAD.MOV.U32 R6, RZ, RZ, R9 ;  /* 0x000000ffff067224 */ /* 0x000fe200078e0009 */
[----:B------:R-:W-:Y:S02]  /*0bf0*/  MOV R5, 0x0 ;  /* 0x0000000000057802 */ /* 0x000fe40000000f00 */
[----:B------:R-:W-:Y:S02]  /*0c00*/  MOV R3, R7 ;  /* 0x0000000700037202 */ /* 0x000fe40000000f00 */
[----:B------:R-:W-:Y:S05]  /*0c10*/  RET.REL.NODEC R4 `(_Z18compute_factorialsjPy) ;  /* 0xfffffff004f87950 */ /* 0x000fea0003c3ffff */
.L_x_14:
[----:B------:R-:W-:-:S00]  /*0c20*/  BRA `(.L_x_14) ;  /* 0xfffffffc00fc7947 */ /* 0x000fc0000383ffff */
[----:B------:R-:W-:-:S00]  /*0c30*/  NOP ;  /* 0x0000000000007918 */ /* 0x000fc00000000000 */
        /* <DEDUP_REMOVED lines=12> */
.L_x_15:


//--------------------- .nv.shared.reserved.0     --------------------------
	.section	.nv.shared.reserved.0,"aw",@nobits
	.weak		__nv_reservedSMEM_offset_0_alias
	.size		__nv_reservedSMEM_offset_0_alias, 0, 64
	.other		__nv_reservedSMEM_offset_0_alias,@"STO_CUDA_RESERVED_SHARED STV_DEFAULT"
__nv_reservedSMEM_offset_0_alias:
	.zero		0
	.zero		64


//--------------------- .nv.constant0._Z18compute_factorialsjPy --------------------------
	.section	.nv.constant0._Z18compute_factorialsjPy,"a",@progbits
	.sectionflags	@""
	.align	4
.nv.constant0._Z18compute_factorialsjPy:
	.zero		912


//--------------------- SYMBOLS --------------------------

	.type		.nv.reservedSmem.offset0,@object
	.size		.nv.reservedSmem.offset0,0x4
